	.headerflags	@"EF_CUDA_TEXMODE_UNIFIED EF_CUDA_64BIT_ADDRESS EF_CUDA_ACCELERATORS EF_CUDA_SM90 EF_CUDA_VIRTUAL_SM(EF_CUDA_SM90)"
	.elftype	@"ET_EXEC"


//--------------------- .nv.info                  --------------------------
	.section	.nv.info,"",@"SHT_CUDA_INFO"
	.align	4


	//----- nvinfo : EIATTR_REGCOUNT
	.align		4
        /*0000*/ 	.byte	0x04, 0x2f
        /*0002*/ 	.short	(.L_1 - .L_0)
	.align		4
.L_0:
        /*0004*/ 	.word	index@(triton_poi_fused_convolution_relu_2)
        /*0008*/ 	.word	0x0000000c


	//----- nvinfo : EIATTR_MIN_STACK_SIZE
	.align		4
.L_1:
        /*000c*/ 	.byte	0x04, 0x12
        /*000e*/ 	.short	(.L_3 - .L_2)
	.align		4
.L_2:
        /*0010*/ 	.word	index@(triton_poi_fused_convolution_relu_2)
        /*0014*/ 	.word	0x00000000


	//----- nvinfo : EIATTR_FRAME_SIZE
	.align		4
.L_3:
        /*0018*/ 	.byte	0x04, 0x11
        /*001a*/ 	.short	(.L_5 - .L_4)
	.align		4
.L_4:
        /*001c*/ 	.word	index@(triton_poi_fused_convolution_relu_2)
        /*0020*/ 	.word	0x00000000


	//----- nvinfo : EIATTR_MIN_STACK_SIZE
	.align		4
.L_5:
        /*0024*/ 	.byte	0x04, 0x12
        /*0026*/ 	.short	(.L_7 - .L_6)
	.align		4
.L_6:
        /*0028*/ 	.word	index@(triton_poi_fused_convolution_relu_2)
        /*002c*/ 	.word	0x00000000
.L_7:


//--------------------- .nv.info.triton_poi_fused_convolution_relu_2 --------------------------
	.section	.nv.info.triton_poi_fused_convolution_relu_2,"",@"SHT_CUDA_INFO"
	.sectionflags	@""
	.align	4


	//----- nvinfo : EIATTR_CUDA_API_VERSION
	.align		4
        /*0000*/ 	.byte	0x04, 0x37
        /*0002*/ 	.short	(.L_9 - .L_8)
.L_8:
        /*0004*/ 	.word	0x0000007c


	//----- nvinfo : EIATTR_KPARAM_INFO
	.align		4
.L_9:
        /*0008*/ 	.byte	0x04, 0x17
        /*000a*/ 	.short	(.L_11 - .L_10)
.L_10:
        /*000c*/ 	.word	0x00000000
        /*0010*/ 	.short	0x0002
        /*0012*/ 	.short	0x0010
        /*0014*/ 	.byte	0x00, 0xf0, 0x11, 0x00


	//----- nvinfo : EIATTR_KPARAM_INFO
	.align		4
.L_11:
        /*0018*/ 	.byte	0x04, 0x17
        /*001a*/ 	.short	(.L_13 - .L_12)
.L_12:
        /*001c*/ 	.word	0x00000000
        /*0020*/ 	.short	0x0001
        /*0022*/ 	.short	0x0008
        /*0024*/ 	.byte	0x00, 0xf4, 0x21, 0x00


	//----- nvinfo : EIATTR_KPARAM_INFO
	.align		4
.L_13:
        /*0028*/ 	.byte	0x04, 0x17
        /*002a*/ 	.short	(.L_15 - .L_14)
.L_14:
        /*002c*/ 	.word	0x00000000
        /*0030*/ 	.short	0x0000
        /*0032*/ 	.short	0x0000
        /*0034*/ 	.byte	0x00, 0xf4, 0x21, 0x00


	//----- nvinfo : EIATTR_SPARSE_MMA_MASK
	.align		4
.L_15:
        /*0038*/ 	.byte	0x03, 0x50
        /*003a*/ 	.short	0x0000


	//----- nvinfo : EIATTR_MAXREG_COUNT
	.align		4
        /*003c*/ 	.byte	0x03, 0x1b
        /*003e*/ 	.short	0x00ff


	//----- nvinfo : EIATTR_EXIT_INSTR_OFFSETS
	.align		4
        /*0040*/ 	.byte	0x04, 0x1c
        /*0042*/ 	.short	(.L_17 - .L_16)


	//   ....[0]....
.L_16:
        /*0044*/ 	.word	0x00000190


	//   ....[1]....
        /*0048*/ 	.word	0x000001b0


	//----- nvinfo : EIATTR_REQNTID
	.align		4
.L_17:
        /*004c*/ 	.byte	0x04, 0x10
        /*004e*/ 	.short	(.L_19 - .L_18)
.L_18:
        /*0050*/ 	.word	0x00000020
        /*0054*/ 	.word	0x00000001
        /*0058*/ 	.word	0x00000001


	//----- nvinfo : EIATTR_CBANK_PARAM_SIZE
	.align		4
.L_19:
        /*005c*/ 	.byte	0x03, 0x19
        /*005e*/ 	.short	0x0014


	//----- nvinfo : EIATTR_PARAM_CBANK
	.align		4
        /*0060*/ 	.byte	0x04, 0x0a
        /*0062*/ 	.short	(.L_21 - .L_20)
	.align		4
.L_20:
        /*0064*/ 	.word	index@(.nv.constant0.triton_poi_fused_convolution_relu_2)
        /*0068*/ 	.short	0x0210
        /*006a*/ 	.short	0x0014


	//----- nvinfo : EIATTR_SW_WAR
	.align		4
.L_21:
        /*006c*/ 	.byte	0x04, 0x36
        /*006e*/ 	.short	(.L_23 - .L_22)
.L_22:
        /*0070*/ 	.word	0x00000008
.L_23:


//--------------------- .nv.callgraph             --------------------------
	.section	.nv.callgraph,"",@"SHT_CUDA_CALLGRAPH"
	.align	4
	.sectionentsize	8
	.align		4
        /*0000*/ 	.word	0x00000000
	.align		4
        /*0004*/ 	.word	0xffffffff
	.align		4
        /*0008*/ 	.word	0x00000000
	.align		4
        /*000c*/ 	.word	0xfffffffe
	.align		4
        /*0010*/ 	.word	0x00000000
	.align		4
        /*0014*/ 	.word	0xfffffffd
	.align		4
        /*0018*/ 	.word	0x00000000
	.align		4
        /*001c*/ 	.word	0xfffffffc


//--------------------- .text.triton_poi_fused_convolution_relu_2 --------------------------
	.section	.text.triton_poi_fused_convolution_relu_2,"ax",@progbits
	.align	128
        .global         triton_poi_fused_convolution_relu_2
        .type           triton_poi_fused_convolution_relu_2,@function
        .size           triton_poi_fused_convolution_relu_2,(.L_x_1 - triton_poi_fused_convolution_relu_2)
        .other          triton_poi_fused_convolution_relu_2,@"STO_CUDA_ENTRY STV_DEFAULT"
triton_poi_fused_convolution_relu_2:
.text.triton_poi_fused_convolution_relu_2:
[----:B------:R-:W0:Y:S02]  /*0000*/  LDC R1, c[0x0][0x28] ;  /* 0x00000a00ff017b82 */ /* 0x000e240000000800 */
[----:B------:R-:W1:Y:S01]  /*0010*/  S2R R8, SR_TID.X ;  /* 0x0000000000087919 */ /* 0x000e620000002100 */
[----:B------:R-:W2:Y:S01]  /*0020*/  LDC.64 R4, c[0x0][0x218] ;  /* 0x00008600ff047b82 */ /* 0x000ea20000000a00 */
[----:B------:R-:W-:Y:S01]  /*0030*/  ULDC.64 UR4, c[0x0][0x208] ;  /* 0x0000820000047ab9 */ /* 0x000fe20000000a00 */
[----:B------:R-:W3:Y:S06]  /*0040*/  S2R R7, SR_CTAID.X ;  /* 0x0000000000077919 */ /* 0x000eec0000002500 */
[----:B------:R-:W4:Y:S01]  /*0050*/  LDC.64 R2, c[0x0][0x210] ;  /* 0x00008400ff027b82 */ /* 0x000f220000000a00 */
[----:B-1----:R-:W-:-:S02]  /*0060*/  LOP3.LUT R0, R8, 0xf, RZ, 0xc0, !PT ;  /* 0x0000000f08007812 */ /* 0x002fc400078ec0ff */
[----:B---3--:R-:W-:-:S03]  /*0070*/  SHF.R.S32.HI R6, RZ, 0x1b, R7 ;  /* 0x0000001bff067819 */ /* 0x008fc60000011407 */
[----:B------:R-:W-:Y:S01]  /*0080*/  IMAD R7, R7, 0x10, R0 ;  /* 0x0000001007077824 */ /* 0x000fe200078e0200 */
[----:B------:R-:W-:-:S03]  /*0090*/  SGXT R0, R6, 0x1 ;  /* 0x000000010600781a */ /* 0x000fc60000000200 */
[C---:B----4-:R-:W-:Y:S01]  /*00a0*/  IMAD.WIDE R2, R7.reuse, 0x4, R2 ;  /* 0x0000000407027825 */ /* 0x050fe200078e0202 */
[----:B------:R-:W-:Y:S02]  /*00b0*/  ISETP.GE.AND P0, PT, R7, 0x10, PT ;  /* 0x000000100700780c */ /* 0x000fe40003f06270 */
[----:B------:R-:W-:-:S04]  /*00c0*/  LEA.HI R0, R0, R7, RZ, 0x2 ;  /* 0x0000000700007211 */ /* 0x000fc800078f10ff */
[----:B------:R-:W-:-:S05]  /*00d0*/  LOP3.LUT R0, R0, 0xfffffffc, RZ, 0xc0, !PT ;  /* 0xfffffffc00007812 */ /* 0x000fca00078ec0ff */
[----:B------:R-:W-:Y:S02]  /*00e0*/  IMAD.IADD R9, R7, 0x1, -R0 ;  /* 0x0000000107097824 */ /* 0x000fe400078e0a00 */
[----:B------:R-:W-:Y:S02]  /*00f0*/  IMAD.MOV.U32 R0, RZ, RZ, RZ ;  /* 0x000000ffff007224 */ /* 0x000fe400078e00ff */
[----:B--2---:R-:W-:-:S04]  /*0100*/  IMAD.WIDE R4, R9, 0x4, R4 ;  /* 0x0000000409047825 */ /* 0x004fc800078e0204 */
[----:B------:R-:W-:Y:S01]  /*0110*/  IMAD.MOV.U32 R9, RZ, RZ, RZ ;  /* 0x000000ffff097224 */ /* 0x000fe200078e00ff */
[----:B------:R-:W2:Y:S05]  /*0120*/  @!P0 LDG.E R0, desc[UR4][R2.64] ;  /* 0x0000000402008981 */ /* 0x000eaa000c1e1900 */
[----:B------:R-:W2:Y:S01]  /*0130*/  @!P0 LDG.E.EL R9, desc[UR4][R4.64] ;  /* 0x0000000404098981 */ /* 0x000ea2000c2e1900 */
[----:B------:R-:W-:-:S04]  /*0140*/  LOP3.LUT P0, RZ, R8, 0x10, RZ, 0xc0, !PT ;  /* 0x0000001008ff7812 */ /* 0x000fc8000780c0ff */
[----:B------:R-:W-:Y:S01]  /*0150*/  ISETP.LT.AND P0, PT, R7, 0x10, !P0 ;  /* 0x000000100700780c */ /* 0x000fe20004701270 */
[----:B--2---:R-:W-:Y:S01]  /*0160*/  FADD R6, R9, R0 ;  /* 0x0000000009067221 */ /* 0x004fe20000000000 */
[----:B------:R-:W-:-:S04]  /*0170*/  FSETP.GEU.AND P1, PT, R0, -R9, PT ;  /* 0x800000090000720b */ /* 0x000fc80003f2e000 */
[----:B------:R-:W-:-:S07]  /*0180*/  FSEL R7, R6, RZ, P1 ;  /* 0x000000ff06077208 */ /* 0x000fce0000800000 */
[----:B------:R-:W-:Y:S05]  /*0190*/  @!P0 EXIT ;  /* 0x000000000000894d */ /* 0x000fea0003800000 */
[----:B------:R-:W-:Y:S01]  /*01a0*/  STG.E desc[UR4][R2.64], R7 ;  /* 0x0000000702007986 */ /* 0x000fe2000c101904 */
[----:B------:R-:W-:Y:S05]  /*01b0*/  EXIT ;  /* 0x000000000000794d */ /* 0x000fea0003800000 */
.L_x_0:
[----:B------:R-:W-:-:S00]  /*01c0*/  BRA `(.L_x_0) ;  /* 0xfffffffc00fc7947 */ /* 0x000fc0000383ffff */
[----:B------:R-:W-:-:S00]  /*01d0*/  NOP ;  /* 0x0000000000007918 */ /* 0x000fc00000000000 */
        /* <DEDUP_REMOVED lines=10> */
.L_x_1:


//--------------------- .nv.constant0.triton_poi_fused_convolution_relu_2 --------------------------
	.section	.nv.constant0.triton_poi_fused_convolution_relu_2,"a",@progbits
	.sectionflags	@""
	.align	4
.nv.constant0.triton_poi_fused_convolution_relu_2:
	.zero		548
